//
// Generated by NVIDIA NVVM Compiler
//
// Compiler Build ID: CL-36424714
// Cuda compilation tools, release 13.0, V13.0.88
// Based on NVVM 20.0.0
//

.version 9.0
.target sm_100
.address_size 64

	// .globl	_Z27block_all_reduce_sum_fp32x4ILi64EEvPfS0_i
// _ZZ27block_all_reduce_sum_fp32x4ILi64EEvPfS0_iE11reduce_smem has been demoted

.visible .entry _Z27block_all_reduce_sum_fp32x4ILi64EEvPfS0_i(
	.param .u64 .ptr .align 1 _Z27block_all_reduce_sum_fp32x4ILi64EEvPfS0_i_param_0,
	.param .u64 .ptr .align 1 _Z27block_all_reduce_sum_fp32x4ILi64EEvPfS0_i_param_1,
	.param .u32 _Z27block_all_reduce_sum_fp32x4ILi64EEvPfS0_i_param_2
)
{
	.reg .pred 	%p<16>;
	.reg .b32 	%r<35>;
	.reg .b32 	%f<36>;
	.reg .b64 	%rd<7>;
	// demoted variable
	.shared .align 4 .b8 _ZZ27block_all_reduce_sum_fp32x4ILi64EEvPfS0_iE11reduce_smem[8];
	ld.param.u64 	%rd3, [_Z27block_all_reduce_sum_fp32x4ILi64EEvPfS0_i_param_0];
	ld.param.u64 	%rd2, [_Z27block_all_reduce_sum_fp32x4ILi64EEvPfS0_i_param_1];
	ld.param.u32 	%r3, [_Z27block_all_reduce_sum_fp32x4ILi64EEvPfS0_i_param_2];
	cvta.to.global.u64 	%rd4, %rd3;
	mov.u32 	%r1, %tid.x;
	mov.u32 	%r4, %ctaid.x;
	shl.b32 	%r5, %r4, 8;
	shl.b32 	%r6, %r1, 2;
	add.s32 	%r7, %r5, %r6;
	mul.wide.s32 	%rd5, %r7, 4;
	add.s64 	%rd1, %rd4, %rd5;
	and.b32  	%r2, %r1, 31;
	setp.ge.s32 	%p1, %r7, %r3;
	mov.f32 	%f34, 0f00000000;
	@%p1 bra 	$L__BB0_2;
	ld.global.v4.f32 	{%f8, %f9, %f10, %f11}, [%rd1];
	add.f32 	%f12, %f9, %f8;
	add.f32 	%f13, %f10, %f12;
	add.f32 	%f34, %f11, %f13;
$L__BB0_2:
	mov.b32 	%r8, %f34;
	shfl.sync.bfly.b32	%r9|%p2, %r8, 16, 31, -1;
	mov.b32 	%f14, %r9;
	add.f32 	%f15, %f34, %f14;
	mov.b32 	%r10, %f15;
	shfl.sync.bfly.b32	%r11|%p3, %r10, 8, 31, -1;
	mov.b32 	%f16, %r11;
	add.f32 	%f17, %f15, %f16;
	mov.b32 	%r12, %f17;
	shfl.sync.bfly.b32	%r13|%p4, %r12, 4, 31, -1;
	mov.b32 	%f18, %r13;
	add.f32 	%f19, %f17, %f18;
	mov.b32 	%r14, %f19;
	shfl.sync.bfly.b32	%r15|%p5, %r14, 2, 31, -1;
	mov.b32 	%f20, %r15;
	add.f32 	%f21, %f19, %f20;
	mov.b32 	%r16, %f21;
	shfl.sync.bfly.b32	%r17|%p6, %r16, 1, 31, -1;
	mov.b32 	%f22, %r17;
	add.f32 	%f3, %f21, %f22;
	setp.ne.s32 	%p7, %r2, 0;
	@%p7 bra 	$L__BB0_4;
	shr.u32 	%r18, %r1, 3;
	and.b32  	%r19, %r18, 124;
	mov.u32 	%r20, _ZZ27block_all_reduce_sum_fp32x4ILi64EEvPfS0_iE11reduce_smem;
	add.s32 	%r21, %r20, %r19;
	st.shared.f32 	[%r21], %f3;
$L__BB0_4:
	bar.sync 	0;
	setp.gt.u32 	%p8, %r2, 1;
	mov.f32 	%f35, 0f00000000;
	@%p8 bra 	$L__BB0_6;
	shl.b32 	%r22, %r2, 2;
	mov.u32 	%r23, _ZZ27block_all_reduce_sum_fp32x4ILi64EEvPfS0_iE11reduce_smem;
	add.s32 	%r24, %r23, %r22;
	ld.shared.f32 	%f35, [%r24];
$L__BB0_6:
	setp.gt.u32 	%p9, %r1, 31;
	@%p9 bra 	$L__BB0_9;
	mov.b32 	%r25, %f35;
	shfl.sync.bfly.b32	%r26|%p10, %r25, 16, 31, -1;
	mov.b32 	%f24, %r26;
	add.f32 	%f25, %f35, %f24;
	mov.b32 	%r27, %f25;
	shfl.sync.bfly.b32	%r28|%p11, %r27, 8, 31, -1;
	mov.b32 	%f26, %r28;
	add.f32 	%f27, %f25, %f26;
	mov.b32 	%r29, %f27;
	shfl.sync.bfly.b32	%r30|%p12, %r29, 4, 31, -1;
	mov.b32 	%f28, %r30;
	add.f32 	%f29, %f27, %f28;
	mov.b32 	%r31, %f29;
	shfl.sync.bfly.b32	%r32|%p13, %r31, 2, 31, -1;
	mov.b32 	%f30, %r32;
	add.f32 	%f31, %f29, %f30;
	mov.b32 	%r33, %f31;
	shfl.sync.bfly.b32	%r34|%p14, %r33, 1, 31, -1;
	mov.b32 	%f32, %r34;
	add.f32 	%f6, %f31, %f32;
	setp.ne.s32 	%p15, %r1, 0;
	@%p15 bra 	$L__BB0_9;
	cvta.to.global.u64 	%rd6, %rd2;
	atom.global.add.f32 	%f33, [%rd6], %f6;
$L__BB0_9:
	ret;

}


// ===== COMPILED SASS (sm_100) =====

	.target	sm_100

	.elftype	@"ET_EXEC"


//--------------------- .note.nv.tkinfo           --------------------------
	.section	.note.nv.tkinfo,"",@"SHT_NOTE"
	.sectionflags	@"SHF_NOTE_NV_TKINFO"
	.tkinfo
        /*0018*/ 	.word	0x00000002
        /*0030*/ 	.string	""
        /*0030*/ 	.string	"ptxas"
        /*0030*/ 	.string	"Cuda compilation tools, release 13.0, V13.0.88"
        /*0030*/ 	.string	"Build cuda_13.0.r13.0/compiler.36424714_0"
        /*0030*/ 	.string	"-arch sm_100 -m 64 "



//--------------------- .note.nv.cuinfo           --------------------------
	.section	.note.nv.cuinfo,"",@"SHT_NOTE"
	.sectionflags	@"SHF_NOTE_NV_CUINFO"
        /*0018*/ 	.short	0x0002
        /*001a*/ 	.short	0x0064
        /*001c*/ 	.short	0x0082
	.zero		2


//--------------------- .nv.info                  --------------------------
	.section	.nv.info,"",@"SHT_CUDA_INFO"
	.align	4


	//----- nvinfo : EIATTR_REGCOUNT
	.align		4
        /*0000*/ 	.byte	0x04, 0x2f
        /*0002*/ 	.short	(.L_1 - .L_0)
	.align		4
.L_0:
        /*0004*/ 	.word	index@(_Z27block_all_reduce_sum_fp32x4ILi64EEvPfS0_i)
        /*0008*/ 	.word	0x0000000d


	//----- nvinfo : EIATTR_FRAME_SIZE
	.align		4
.L_1:
        /*000c*/ 	.byte	0x04, 0x11
        /*000e*/ 	.short	(.L_3 - .L_2)
	.align		4
.L_2:
        /*0010*/ 	.word	index@(_Z27block_all_reduce_sum_fp32x4ILi64EEvPfS0_i)
        /*0014*/ 	.word	0x00000000


	//----- nvinfo : EIATTR_MIN_STACK_SIZE
	.align		4
.L_3:
        /*0018*/ 	.byte	0x04, 0x12
        /*001a*/ 	.short	(.L_5 - .L_4)
	.align		4
.L_4:
        /*001c*/ 	.word	index@(_Z27block_all_reduce_sum_fp32x4ILi64EEvPfS0_i)
        /*0020*/ 	.word	0x00000000
.L_5:


//--------------------- .nv.compat                --------------------------
	.section	.nv.compat,"",@"SHT_CUDA_COMPAT_INFO"
	.align	4
        /*0000*/ 	.byte	0x02, 0x09, 0x00, 0x00, 0x02, 0x02, 0x01, 0x00, 0x02, 0x05, 0x05, 0x00, 0x03, 0x07, 0x01, 0x01
        /*0010*/ 	.byte	0x02, 0x03, 0x00, 0x00, 0x02, 0x06, 0x01, 0x00, 0x04, 0x0b, 0x08, 0x00, 0x09, 0x00, 0x00, 0x00
        /*0020*/ 	.byte	0x00, 0x00, 0x00, 0x00


//--------------------- .nv.info._Z27block_all_reduce_sum_fp32x4ILi64EEvPfS0_i --------------------------
	.section	.nv.info._Z27block_all_reduce_sum_fp32x4ILi64EEvPfS0_i,"",@"SHT_CUDA_INFO"
	.sectionflags	@""
	.align	4


	//----- nvinfo : EIATTR_CUDA_API_VERSION
	.align		4
        /*0000*/ 	.byte	0x04, 0x37
        /*0002*/ 	.short	(.L_7 - .L_6)
.L_6:
        /*0004*/ 	.word	0x00000082


	//----- nvinfo : EIATTR_KPARAM_INFO
	.align		4
.L_7:
        /*0008*/ 	.byte	0x04, 0x17
        /*000a*/ 	.short	(.L_9 - .L_8)
.L_8:
        /*000c*/ 	.word	0x00000000
        /*0010*/ 	.short	0x0002
        /*0012*/ 	.short	0x0010
        /*0014*/ 	.byte	0x00, 0xf0, 0x11, 0x00


	//----- nvinfo : EIATTR_KPARAM_INFO
	.align		4
.L_9:
        /*0018*/ 	.byte	0x04, 0x17
        /*001a*/ 	.short	(.L_11 - .L_10)
.L_10:
        /*001c*/ 	.word	0x00000000
        /*0020*/ 	.short	0x0001
        /*0022*/ 	.short	0x0008
        /*0024*/ 	.byte	0x00, 0xf5, 0x21, 0x00


	//----- nvinfo : EIATTR_KPARAM_INFO
	.align		4
.L_11:
        /*0028*/ 	.byte	0x04, 0x17
        /*002a*/ 	.short	(.L_13 - .L_12)
.L_12:
        /*002c*/ 	.word	0x00000000
        /*0030*/ 	.short	0x0000
        /*0032*/ 	.short	0x0000
        /*0034*/ 	.byte	0x00, 0xf5, 0x21, 0x00


	//----- nvinfo : EIATTR_SPARSE_MMA_MASK
	.align		4
.L_13:
        /*0038*/ 	.byte	0x03, 0x50
        /*003a*/ 	.short	0x0000


	//----- nvinfo : EIATTR_MAXREG_COUNT
	.align		4
        /*003c*/ 	.byte	0x03, 0x1b
        /*003e*/ 	.short	0x00ff


	//----- nvinfo : EIATTR_NUM_BARRIERS
	.align		4
        /*0040*/ 	.byte	0x02, 0x4c
        /*0042*/ 	.byte	0x01
	.zero		1


	//----- nvinfo : EIATTR_MERCURY_ISA_VERSION
	.align		4
        /*0044*/ 	.byte	0x03, 0x5f
        /*0046*/ 	.short	0x0101


	//----- nvinfo : EIATTR_COOP_GROUP_MASK_REGIDS
	.align		4
        /*0048*/ 	.byte	0x04, 0x29
        /*004a*/ 	.short	(.L_15 - .L_14)


	//   ....[0]....
.L_14:
        /*004c*/ 	.word	0xffffffff


	//   ....[1]....
        /*0050*/ 	.word	0xffffffff


	//   ....[2]....
        /*0054*/ 	.word	0xffffffff


	//   ....[3]....
        /*0058*/ 	.word	0xffffffff


	//   ....[4]....
        /*005c*/ 	.word	0xffffffff


	//   ....[5]....
        /*0060*/ 	.word	0xffffffff


	//   ....[6]....
        /*0064*/ 	.word	0xffffffff


	//   ....[7]....
        /*0068*/ 	.word	0xffffffff


	//   ....[8]....
        /*006c*/ 	.word	0xffffffff


	//   ....[9]....
        /*0070*/ 	.word	0xffffffff


	//----- nvinfo : EIATTR_COOP_GROUP_INSTR_OFFSETS
	.align		4
.L_15:
        /*0074*/ 	.byte	0x04, 0x28
        /*0076*/ 	.short	(.L_17 - .L_16)


	//   ....[0]....
.L_16:
        /*0078*/ 	.word	0x00000130


	//   ....[1]....
        /*007c*/ 	.word	0x00000170


	//   ....[2]....
        /*0080*/ 	.word	0x000001b0


	//   ....[3]....
        /*0084*/ 	.word	0x00000200


	//   ....[4]....
        /*0088*/ 	.word	0x00000230


	//   ....[5]....
        /*008c*/ 	.word	0x000002c0


	//   ....[6]....
        /*0090*/ 	.word	0x000002f0


	//   ....[7]....
        /*0094*/ 	.word	0x00000310


	//   ....[8]....
        /*0098*/ 	.word	0x00000330


	//   ....[9]....
        /*009c*/ 	.word	0x00000350


	//----- nvinfo : EIATTR_VRC_CTA_INIT_COUNT
	.align		4
.L_17:
        /*00a0*/ 	.byte	0x02, 0x4a
	.zero		1
	.zero		1


	//----- nvinfo : EIATTR_EXIT_INSTR_OFFSETS
	.align		4
        /*00a4*/ 	.byte	0x04, 0x1c
        /*00a6*/ 	.short	(.L_19 - .L_18)


	//   ....[0]....
.L_18:
        /*00a8*/ 	.word	0x000002b0


	//   ....[1]....
        /*00ac*/ 	.word	0x00000360


	//   ....[2]....
        /*00b0*/ 	.word	0x000003a0


	//----- nvinfo : EIATTR_CBANK_PARAM_SIZE
	.align		4
.L_19:
        /*00b4*/ 	.byte	0x03, 0x19
        /*00b6*/ 	.short	0x0014


	//----- nvinfo : EIATTR_PARAM_CBANK
	.align		4
        /*00b8*/ 	.byte	0x04, 0x0a
        /*00ba*/ 	.short	(.L_21 - .L_20)
	.align		4
.L_20:
        /*00bc*/ 	.word	index@(.nv.constant0._Z27block_all_reduce_sum_fp32x4ILi64EEvPfS0_i)
        /*00c0*/ 	.short	0x0380
        /*00c2*/ 	.short	0x0014


	//----- nvinfo : EIATTR_SW_WAR
	.align		4
.L_21:
        /*00c4*/ 	.byte	0x04, 0x36
        /*00c6*/ 	.short	(.L_23 - .L_22)
.L_22:
        /*00c8*/ 	.word	0x00000008
.L_23:


//--------------------- .nv.callgraph             --------------------------
	.section	.nv.callgraph,"",@"SHT_CUDA_CALLGRAPH"
	.align	4
	.sectionentsize	8
	.align		4
        /*0000*/ 	.word	0x00000000
	.align		4
        /*0004*/ 	.word	0xffffffff
	.align		4
        /*0008*/ 	.word	0x00000000
	.align		4
        /*000c*/ 	.word	0xfffffffe
	.align		4
        /*0010*/ 	.word	0x00000000
	.align		4
        /*0014*/ 	.word	0xfffffffd
	.align		4
        /*0018*/ 	.word	0x00000000
	.align		4
        /*001c*/ 	.word	0xfffffffc


//--------------------- .text._Z27block_all_reduce_sum_fp32x4ILi64EEvPfS0_i --------------------------
	.section	.text._Z27block_all_reduce_sum_fp32x4ILi64EEvPfS0_i,"ax",@progbits
	.align	128
        .global         _Z27block_all_reduce_sum_fp32x4ILi64EEvPfS0_i
        .type           _Z27block_all_reduce_sum_fp32x4ILi64EEvPfS0_i,@function
        .size           _Z27block_all_reduce_sum_fp32x4ILi64EEvPfS0_i,(.L_x_1 - _Z27block_all_reduce_sum_fp32x4ILi64EEvPfS0_i)
        .other          _Z27block_all_reduce_sum_fp32x4ILi64EEvPfS0_i,@"STO_CUDA_ENTRY STV_DEFAULT"
_Z27block_all_reduce_sum_fp32x4ILi64EEvPfS0_i:
.text._Z27block_all_reduce_sum_fp32x4ILi64EEvPfS0_i:
[----:B------:R-:W-:Y:S01]  /*0000*/  LDC R1, c[0x0][0x37c] ;  /* 0x0000df00ff017b82 */ /* 0x000fe20000000800 */
[----:B------:R-:W0:Y:S01]  /*0010*/  S2R R0, SR_TID.X ;  /* 0x0000000000007919 */ /* 0x000e220000002100 */
[----:B------:R-:W1:Y:S06]  /*0020*/  LDCU UR6, c[0x0][0x390] ;  /* 0x00007200ff0677ac */ /* 0x000e6c0008000800 */
[----:B------:R-:W2:Y:S01]  /*0030*/  LDC.64 R2, c[0x0][0x380] ;  /* 0x0000e000ff027b82 */ /* 0x000ea20000000a00 */
[----:B------:R-:W0:Y:S01]  /*0040*/  S2R R5, SR_CTAID.X ;  /* 0x0000000000057919 */ /* 0x000e220000002500 */
[----:B------:R-:W3:Y:S01]  /*0050*/  LDCU.64 UR4, c[0x0][0x358] ;  /* 0x00006b00ff0477ac */ /* 0x000ee20008000a00 */
[----:B0-----:R-:W-:-:S04]  /*0060*/  LEA R5, R5, R0, 0x6 ;  /* 0x0000000005057211 */ /* 0x001fc800078e30ff */
[----:B------:R-:W-:-:S04]  /*0070*/  SHF.L.U32 R5, R5, 0x2, RZ ;  /* 0x0000000205057819 */ /* 0x000fc800000006ff */
[C---:B-1----:R-:W-:Y:S01]  /*0080*/  ISETP.GE.AND P0, PT, R5.reuse, UR6, PT ;  /* 0x0000000605007c0c */ /* 0x042fe2000bf06270 */
[----:B--2---:R-:W-:-:S12]  /*0090*/  IMAD.WIDE R2, R5, 0x4, R2 ;  /* 0x0000000405027825 */ /* 0x004fd800078e0202 */
[----:B---3--:R0:W2:Y:S02]  /*00a0*/  @!P0 LDG.E.128 R4, desc[UR4][R2.64] ;  /* 0x0000000402048981 */ /* 0x0080a4000c1e1d00 */
[----:B0-----:R-:W-:-:S04]  /*00b0*/  LOP3.LUT R2, R0, 0x1f, RZ, 0xc0, !PT ;  /* 0x0000001f00027812 */ /* 0x001fc800078ec0ff */
[----:B------:R-:W-:-:S13]  /*00c0*/  ISETP.GT.U32.AND P1, PT, R2, 0x1, PT ;  /* 0x000000010200780c */ /* 0x000fda0003f24070 */
[----:B------:R-:W0:Y:S01]  /*00d0*/  @!P1 S2R R9, SR_CgaCtaId ;  /* 0x0000000000099919 */ /* 0x000e220000008800 */
[----:B--2---:R-:W-:Y:S01]  /*00e0*/  @!P0 FADD R5, R4, R5 ;  /* 0x0000000504058221 */ /* 0x004fe20000000000 */
[----:B------:R-:W-:-:S03]  /*00f0*/  HFMA2 R4, -RZ, RZ, 0, 0 ;  /* 0x00000000ff047431 */ /* 0x000fc600000001ff */
[----:B------:R-:W-:-:S04]  /*0100*/  @!P0 FADD R6, R6, R5 ;  /* 0x0000000506068221 */ /* 0x000fc80000000000 */
[----:B------:R-:W-:Y:S01]  /*0110*/  @!P0 FADD R4, R7, R6 ;  /* 0x0000000607048221 */ /* 0x000fe20000000000 */
[----:B------:R-:W-:-:S04]  /*0120*/  ISETP.NE.AND P0, PT, R2, RZ, PT ;  /* 0x000000ff0200720c */ /* 0x000fc80003f05270 */
[----:B------:R-:W1:Y:S09]  /*0130*/  SHFL.BFLY PT, R5, R4, 0x10, 0x1f ;  /* 0x0e001f0004057f89 */ /* 0x000e7200000e0000 */
[----:B------:R-:W2:Y:S01]  /*0140*/  @!P0 S2R R10, SR_CgaCtaId ;  /* 0x00000000000a8919 */ /* 0x000ea20000008800 */
[----:B-1----:R-:W-:Y:S01]  /*0150*/  FADD R5, R5, R4 ;  /* 0x0000000405057221 */ /* 0x002fe20000000000 */
[----:B------:R-:W-:-:S04]  /*0160*/  @!P0 SHF.R.U32.HI R4, RZ, 0x3, R0 ;  /* 0x00000003ff048819 */ /* 0x000fc80000011600 */
[----:B------:R-:W1:Y:S01]  /*0170*/  SHFL.BFLY PT, R6, R5, 0x8, 0x1f ;  /* 0x0d001f0005067f89 */ /* 0x000e6200000e0000 */
[----:B------:R-:W-:Y:S01]  /*0180*/  @!P0 LOP3.LUT R4, R4, 0x7c, RZ, 0xc0, !PT ;  /* 0x0000007c04048812 */ /* 0x000fe200078ec0ff */
[----:B-1----:R-:W-:Y:S01]  /*0190*/  FADD R6, R5, R6 ;  /* 0x0000000605067221 */ /* 0x002fe20000000000 */
[----:B------:R-:W-:-:S04]  /*01a0*/  @!P0 MOV R5, 0x400 ;  /* 0x0000040000058802 */ /* 0x000fc80000000f00 */
[----:B------:R-:W1:Y:S01]  /*01b0*/  SHFL.BFLY PT, R7, R6, 0x4, 0x1f ;  /* 0x0c801f0006077f89 */ /* 0x000e6200000e0000 */
[----:B--2---:R-:W-:-:S05]  /*01c0*/  @!P0 LEA R5, R10, R5, 0x18 ;  /* 0x000000050a058211 */ /* 0x004fca00078ec0ff */
[----:B------:R-:W-:Y:S02]  /*01d0*/  @!P0 IMAD.IADD R4, R4, 0x1, R5 ;  /* 0x0000000104048824 */ /* 0x000fe400078e0205 */
[----:B-1----:R-:W-:Y:S01]  /*01e0*/  FADD R7, R6, R7 ;  /* 0x0000000706077221 */ /* 0x002fe20000000000 */
[----:B------:R-:W-:-:S04]  /*01f0*/  @!P1 MOV R6, 0x400 ;  /* 0x0000040000069802 */ /* 0x000fc80000000f00 */
[----:B------:R-:W1:Y:S01]  /*0200*/  SHFL.BFLY PT, R8, R7, 0x2, 0x1f ;  /* 0x0c401f0007087f89 */ /* 0x000e6200000e0000 */
[----:B0-----:R-:W-:Y:S01]  /*0210*/  @!P1 LEA R9, R9, R6, 0x18 ;  /* 0x0000000609099211 */ /* 0x001fe200078ec0ff */
[----:B-1----:R-:W-:-:S05]  /*0220*/  FADD R8, R7, R8 ;  /* 0x0000000807087221 */ /* 0x002fca0000000000 */
[----:B------:R-:W0:Y:S02]  /*0230*/  SHFL.BFLY PT, R3, R8, 0x1, 0x1f ;  /* 0x0c201f0008037f89 */ /* 0x000e2400000e0000 */
[----:B0-----:R-:W-:Y:S01]  /*0240*/  FADD R5, R8, R3 ;  /* 0x0000000308057221 */ /* 0x001fe20000000000 */
[----:B------:R-:W-:Y:S01]  /*0250*/  @!P1 LEA R3, R2, R9, 0x2 ;  /* 0x0000000902039211 */ /* 0x000fe200078e10ff */
[----:B------:R-:W-:-:S03]  /*0260*/  IMAD.MOV.U32 R2, RZ, RZ, RZ ;  /* 0x000000ffff027224 */ /* 0x000fc600078e00ff */
[----:B------:R0:W-:Y:S01]  /*0270*/  @!P0 STS [R4], R5 ;  /* 0x0000000504008388 */ /* 0x0001e20000000800 */
[----:B------:R-:W-:Y:S01]  /*0280*/  BAR.SYNC.DEFER_BLOCKING 0x0 ;  /* 0x0000000000007b1d */ /* 0x000fe20000010000 */
[----:B------:R-:W-:-:S05]  /*0290*/  ISETP.GT.U32.AND P0, PT, R0, 0x1f, PT ;  /* 0x0000001f0000780c */ /* 0x000fca0003f04070 */
[----:B------:R0:W1:Y:S08]  /*02a0*/  @!P1 LDS R2, [R3] ;  /* 0x0000000003029984 */ /* 0x0000700000000800 */
[----:B0-----:R-:W-:Y:S05]  /*02b0*/  @P0 EXIT ;  /* 0x000000000000094d */ /* 0x001fea0003800000 */
[----:B-1----:R-:W0:Y:S01]  /*02c0*/  SHFL.BFLY PT, R3, R2, 0x10, 0x1f ;  /* 0x0e001f0002037f89 */ /* 0x002e2200000e0000 */
[----:B------:R-:W-:Y:S01]  /*02d0*/  ISETP.NE.AND P0, PT, R0, RZ, PT ;  /* 0x000000ff0000720c */ /* 0x000fe20003f05270 */
[----:B0-----:R-:W-:-:S05]  /*02e0*/  FADD R3, R3, R2 ;  /* 0x0000000203037221 */ /* 0x001fca0000000000 */
[----:B------:R-:W0:Y:S02]  /*02f0*/  SHFL.BFLY PT, R4, R3, 0x8, 0x1f ;  /* 0x0d001f0003047f89 */ /* 0x000e2400000e0000 */
[----:B0-----:R-:W-:-:S05]  /*0300*/  FADD R4, R3, R4 ;  /* 0x0000000403047221 */ /* 0x001fca0000000000 */
[----:B------:R-:W0:Y:S02]  /*0310*/  SHFL.BFLY PT, R5, R4, 0x4, 0x1f ;  /* 0x0c801f0004057f89 */ /* 0x000e2400000e0000 */
[----:B0-----:R-:W-:-:S05]  /*0320*/  FADD R5, R4, R5 ;  /* 0x0000000504057221 */ /* 0x001fca0000000000 */
[----:B------:R-:W0:Y:S02]  /*0330*/  SHFL.BFLY PT, R6, R5, 0x2, 0x1f ;  /* 0x0c401f0005067f89 */ /* 0x000e2400000e0000 */
[----:B0-----:R-:W-:-:S05]  /*0340*/  FADD R6, R5, R6 ;  /* 0x0000000605067221 */ /* 0x001fca0000000000 */
[----:B------:R0:W1:Y:S01]  /*0350*/  SHFL.BFLY PT, R7, R6, 0x1, 0x1f ;  /* 0x0c201f0006077f89 */ /* 0x00006200000e0000 */
[----:B------:R-:W-:Y:S05]  /*0360*/  @P0 EXIT ;  /* 0x000000000000094d */ /* 0x000fea0003800000 */
[----:B------:R-:W2:Y:S01]  /*0370*/  LDC.64 R2, c[0x0][0x388] ;  /* 0x0000e200ff027b82 */ /* 0x000ea20000000a00 */
[----:B-1----:R-:W-:-:S05]  /*0380*/  FADD R7, R6, R7 ;  /* 0x0000000706077221 */ /* 0x002fca0000000000 */
[----:B--2---:R-:W-:Y:S01]  /*0390*/  REDG.E.ADD.F32.FTZ.RN.STRONG.GPU desc[UR4][R2.64], R7 ;  /* 0x00000007020079a6 */ /* 0x004fe2000c12f304 */
[----:B------:R-:W-:Y:S05]  /*03a0*/  EXIT ;  /* 0x000000000000794d */ /* 0x000fea0003800000 */
.L_x_0:
[----:B------:R-:W-:-:S00]  /*03b0*/  BRA `(.L_x_0) ;  /* 0xfffffffc00fc7947 */ /* 0x000fc0000383ffff */
[----:B------:R-:W-:-:S00]  /*03c0*/  NOP ;  /* 0x0000000000007918 */ /* 0x000fc00000000000 */
        /* <DEDUP_REMOVED lines=11> */
.L_x_1:


//--------------------- .nv.shared._Z27block_all_reduce_sum_fp32x4ILi64EEvPfS0_i --------------------------
	.section	.nv.shared._Z27block_all_reduce_sum_fp32x4ILi64EEvPfS0_i,"aw",@nobits
	.sectionflags	@""
	.align	4
.nv.shared._Z27block_all_reduce_sum_fp32x4ILi64EEvPfS0_i:
	.zero		1032


//--------------------- .nv.shared.reserved.0     --------------------------
	.section	.nv.shared.reserved.0,"aw",@nobits
	.weak		__nv_reservedSMEM_offset_0_alias
	.size		__nv_reservedSMEM_offset_0_alias, 0, 64
	.other		__nv_reservedSMEM_offset_0_alias,@"STO_CUDA_RESERVED_SHARED STV_DEFAULT"
__nv_reservedSMEM_offset_0_alias:
	.zero		0
	.zero		64


//--------------------- .nv.constant0._Z27block_all_reduce_sum_fp32x4ILi64EEvPfS0_i --------------------------
	.section	.nv.constant0._Z27block_all_reduce_sum_fp32x4ILi64EEvPfS0_i,"a",@progbits
	.sectionflags	@""
	.align	4
.nv.constant0._Z27block_all_reduce_sum_fp32x4ILi64EEvPfS0_i:
	.zero		916


//--------------------- SYMBOLS --------------------------

	.type		.nv.reservedSmem.offset0,@object
	.size		.nv.reservedSmem.offset0,0x4
	.type		.nv.reservedSmem.cap,@object
	.size		.nv.reservedSmem.cap,0x4
